//
// Generated by NVIDIA NVVM Compiler
//
// Compiler Build ID: CL-36424714
// Cuda compilation tools, release 13.0, V13.0.88
// Based on NVVM 20.0.0
//

.version 9.0
.target sm_100
.address_size 64

	// .globl	_Z8countoccPcS_PiS0_i

.visible .entry _Z8countoccPcS_PiS0_i(
	.param .u64 .ptr .align 1 _Z8countoccPcS_PiS0_i_param_0,
	.param .u64 .ptr .align 1 _Z8countoccPcS_PiS0_i_param_1,
	.param .u64 .ptr .align 1 _Z8countoccPcS_PiS0_i_param_2,
	.param .u64 .ptr .align 1 _Z8countoccPcS_PiS0_i_param_3,
	.param .u32 _Z8countoccPcS_PiS0_i_param_4
)
{
	.reg .pred 	%p<6>;
	.reg .b16 	%rs<3>;
	.reg .b32 	%r<19>;
	.reg .b64 	%rd<15>;

	ld.param.u64 	%rd3, [_Z8countoccPcS_PiS0_i_param_0];
	ld.param.u64 	%rd4, [_Z8countoccPcS_PiS0_i_param_1];
	ld.param.u64 	%rd6, [_Z8countoccPcS_PiS0_i_param_2];
	ld.param.u64 	%rd5, [_Z8countoccPcS_PiS0_i_param_3];
	ld.param.u32 	%r9, [_Z8countoccPcS_PiS0_i_param_4];
	cvta.to.global.u64 	%rd7, %rd6;
	mov.u32 	%r11, %tid.x;
	shl.b32 	%r12, %r11, 1;
	mul.wide.u32 	%rd8, %r12, 4;
	add.s64 	%rd9, %rd7, %rd8;
	ld.global.u32 	%r16, [%rd9];
	ld.global.u32 	%r2, [%rd9+4];
	setp.gt.s32 	%p1, %r16, %r2;
	mov.b32 	%r18, 0;
	@%p1 bra 	$L__BB0_5;
	sub.s32 	%r14, %r2, %r16;
	add.s32 	%r18, %r14, 1;
	cvta.to.global.u64 	%rd1, %rd3;
	cvta.to.global.u64 	%rd2, %rd4;
	mov.b32 	%r17, 0;
$L__BB0_2:
	setp.ge.s32 	%p2, %r17, %r9;
	@%p2 bra 	$L__BB0_4;
	cvt.s64.s32 	%rd10, %r16;
	add.s64 	%rd11, %rd1, %rd10;
	ld.global.u8 	%rs1, [%rd11];
	cvt.u64.u32 	%rd12, %r17;
	add.s64 	%rd13, %rd2, %rd12;
	ld.global.u8 	%rs2, [%rd13];
	setp.ne.s16 	%p3, %rs1, %rs2;
	@%p3 bra 	$L__BB0_7;
$L__BB0_4:
	add.s32 	%r16, %r16, 1;
	add.s32 	%r17, %r17, 1;
	setp.ne.s32 	%p4, %r17, %r18;
	@%p4 bra 	$L__BB0_2;
$L__BB0_5:
	setp.ne.s32 	%p5, %r18, %r9;
	@%p5 bra 	$L__BB0_7;
	cvta.to.global.u64 	%rd14, %rd5;
	atom.global.add.u32 	%r15, [%rd14], 1;
$L__BB0_7:
	ret;

}


// ===== COMPILED SASS (sm_100) =====

	.target	sm_100

	.elftype	@"ET_EXEC"


//--------------------- .note.nv.tkinfo           --------------------------
	.section	.note.nv.tkinfo,"",@"SHT_NOTE"
	.sectionflags	@"SHF_NOTE_NV_TKINFO"
	.tkinfo
        /*0018*/ 	.word	0x00000002
        /*0030*/ 	.string	""
        /*0030*/ 	.string	"ptxas"
        /*0030*/ 	.string	"Cuda compilation tools, release 13.0, V13.0.88"
        /*0030*/ 	.string	"Build cuda_13.0.r13.0/compiler.36424714_0"
        /*0030*/ 	.string	"-arch sm_100 -m 64 "



//--------------------- .note.nv.cuinfo           --------------------------
	.section	.note.nv.cuinfo,"",@"SHT_NOTE"
	.sectionflags	@"SHF_NOTE_NV_CUINFO"
        /*0018*/ 	.short	0x0002
        /*001a*/ 	.short	0x0064
        /*001c*/ 	.short	0x0082
	.zero		2


//--------------------- .nv.info                  --------------------------
	.section	.nv.info,"",@"SHT_CUDA_INFO"
	.align	4


	//----- nvinfo : EIATTR_REGCOUNT
	.align		4
        /*0000*/ 	.byte	0x04, 0x2f
        /*0002*/ 	.short	(.L_1 - .L_0)
	.align		4
.L_0:
        /*0004*/ 	.word	index@(_Z8countoccPcS_PiS0_i)
        /*0008*/ 	.word	0x0000000a


	//----- nvinfo : EIATTR_FRAME_SIZE
	.align		4
.L_1:
        /*000c*/ 	.byte	0x04, 0x11
        /*000e*/ 	.short	(.L_3 - .L_2)
	.align		4
.L_2:
        /*0010*/ 	.word	index@(_Z8countoccPcS_PiS0_i)
        /*0014*/ 	.word	0x00000000


	//----- nvinfo : EIATTR_MIN_STACK_SIZE
	.align		4
.L_3:
        /*0018*/ 	.byte	0x04, 0x12
        /*001a*/ 	.short	(.L_5 - .L_4)
	.align		4
.L_4:
        /*001c*/ 	.word	index@(_Z8countoccPcS_PiS0_i)
        /*0020*/ 	.word	0x00000000
.L_5:


//--------------------- .nv.compat                --------------------------
	.section	.nv.compat,"",@"SHT_CUDA_COMPAT_INFO"
	.align	4
        /*0000*/ 	.byte	0x02, 0x09, 0x00, 0x00, 0x02, 0x02, 0x01, 0x00, 0x02, 0x05, 0x05, 0x00, 0x03, 0x07, 0x01, 0x01
        /*0010*/ 	.byte	0x02, 0x03, 0x00, 0x00, 0x02, 0x06, 0x01, 0x00, 0x04, 0x0b, 0x08, 0x00, 0x09, 0x00, 0x00, 0x00
        /*0020*/ 	.byte	0x00, 0x00, 0x00, 0x00


//--------------------- .nv.info._Z8countoccPcS_PiS0_i --------------------------
	.section	.nv.info._Z8countoccPcS_PiS0_i,"",@"SHT_CUDA_INFO"
	.sectionflags	@""
	.align	4


	//----- nvinfo : EIATTR_CUDA_API_VERSION
	.align		4
        /*0000*/ 	.byte	0x04, 0x37
        /*0002*/ 	.short	(.L_7 - .L_6)
.L_6:
        /*0004*/ 	.word	0x00000082


	//----- nvinfo : EIATTR_KPARAM_INFO
	.align		4
.L_7:
        /*0008*/ 	.byte	0x04, 0x17
        /*000a*/ 	.short	(.L_9 - .L_8)
.L_8:
        /*000c*/ 	.word	0x00000000
        /*0010*/ 	.short	0x0004
        /*0012*/ 	.short	0x0020
        /*0014*/ 	.byte	0x00, 0xf0, 0x11, 0x00


	//----- nvinfo : EIATTR_KPARAM_INFO
	.align		4
.L_9:
        /*0018*/ 	.byte	0x04, 0x17
        /*001a*/ 	.short	(.L_11 - .L_10)
.L_10:
        /*001c*/ 	.word	0x00000000
        /*0020*/ 	.short	0x0003
        /*0022*/ 	.short	0x0018
        /*0024*/ 	.byte	0x00, 0xf5, 0x21, 0x00


	//----- nvinfo : EIATTR_KPARAM_INFO
	.align		4
.L_11:
        /*0028*/ 	.byte	0x04, 0x17
        /*002a*/ 	.short	(.L_13 - .L_12)
.L_12:
        /*002c*/ 	.word	0x00000000
        /*0030*/ 	.short	0x0002
        /*0032*/ 	.short	0x0010
        /*0034*/ 	.byte	0x00, 0xf5, 0x21, 0x00


	//----- nvinfo : EIATTR_KPARAM_INFO
	.align		4
.L_13:
        /*0038*/ 	.byte	0x04, 0x17
        /*003a*/ 	.short	(.L_15 - .L_14)
.L_14:
        /*003c*/ 	.word	0x00000000
        /*0040*/ 	.short	0x0001
        /*0042*/ 	.short	0x0008
        /*0044*/ 	.byte	0x00, 0xf5, 0x21, 0x00


	//----- nvinfo : EIATTR_KPARAM_INFO
	.align		4
.L_15:
        /*0048*/ 	.byte	0x04, 0x17
        /*004a*/ 	.short	(.L_17 - .L_16)
.L_16:
        /*004c*/ 	.word	0x00000000
        /*0050*/ 	.short	0x0000
        /*0052*/ 	.short	0x0000
        /*0054*/ 	.byte	0x00, 0xf5, 0x21, 0x00


	//----- nvinfo : EIATTR_SPARSE_MMA_MASK
	.align		4
.L_17:
        /*0058*/ 	.byte	0x03, 0x50
        /*005a*/ 	.short	0x0000


	//----- nvinfo : EIATTR_MAXREG_COUNT
	.align		4
        /*005c*/ 	.byte	0x03, 0x1b
        /*005e*/ 	.short	0x00ff


	//----- nvinfo : EIATTR_MERCURY_ISA_VERSION
	.align		4
        /*0060*/ 	.byte	0x03, 0x5f
        /*0062*/ 	.short	0x0101


	//----- nvinfo : EIATTR_INT_WARP_WIDE_INSTR_OFFSETS
	.align		4
        /*0064*/ 	.byte	0x04, 0x31
        /*0066*/ 	.short	(.L_19 - .L_18)


	//   ....[0]....
.L_18:
        /*0068*/ 	.word	0x00000260


	//----- nvinfo : EIATTR_VRC_CTA_INIT_COUNT
	.align		4
.L_19:
        /*006c*/ 	.byte	0x02, 0x4a
	.zero		1
	.zero		1


	//----- nvinfo : EIATTR_EXIT_INSTR_OFFSETS
	.align		4
        /*0070*/ 	.byte	0x04, 0x1c
        /*0072*/ 	.short	(.L_21 - .L_20)


	//   ....[0]....
.L_20:
        /*0074*/ 	.word	0x000001a0


	//   ....[1]....
        /*0078*/ 	.word	0x00000230


	//   ....[2]....
        /*007c*/ 	.word	0x000002b0


	//----- nvinfo : EIATTR_CRS_STACK_SIZE
	.align		4
.L_21:
        /*0080*/ 	.byte	0x04, 0x1e
        /*0082*/ 	.short	(.L_23 - .L_22)
.L_22:
        /*0084*/ 	.word	0x00000000


	//----- nvinfo : EIATTR_CBANK_PARAM_SIZE
	.align		4
.L_23:
        /*0088*/ 	.byte	0x03, 0x19
        /*008a*/ 	.short	0x0024


	//----- nvinfo : EIATTR_PARAM_CBANK
	.align		4
        /*008c*/ 	.byte	0x04, 0x0a
        /*008e*/ 	.short	(.L_25 - .L_24)
	.align		4
.L_24:
        /*0090*/ 	.word	index@(.nv.constant0._Z8countoccPcS_PiS0_i)
        /*0094*/ 	.short	0x0380
        /*0096*/ 	.short	0x0024


	//----- nvinfo : EIATTR_SW_WAR
	.align		4
.L_25:
        /*0098*/ 	.byte	0x04, 0x36
        /*009a*/ 	.short	(.L_27 - .L_26)
.L_26:
        /*009c*/ 	.word	0x00000008
.L_27:


//--------------------- .nv.callgraph             --------------------------
	.section	.nv.callgraph,"",@"SHT_CUDA_CALLGRAPH"
	.align	4
	.sectionentsize	8
	.align		4
        /*0000*/ 	.word	0x00000000
	.align		4
        /*0004*/ 	.word	0xffffffff
	.align		4
        /*0008*/ 	.word	0x00000000
	.align		4
        /*000c*/ 	.word	0xfffffffe
	.align		4
        /*0010*/ 	.word	0x00000000
	.align		4
        /*0014*/ 	.word	0xfffffffd
	.align		4
        /*0018*/ 	.word	0x00000000
	.align		4
        /*001c*/ 	.word	0xfffffffc


//--------------------- .text._Z8countoccPcS_PiS0_i --------------------------
	.section	.text._Z8countoccPcS_PiS0_i,"ax",@progbits
	.align	128
        .global         _Z8countoccPcS_PiS0_i
        .type           _Z8countoccPcS_PiS0_i,@function
        .size           _Z8countoccPcS_PiS0_i,(.L_x_6 - _Z8countoccPcS_PiS0_i)
        .other          _Z8countoccPcS_PiS0_i,@"STO_CUDA_ENTRY STV_DEFAULT"
_Z8countoccPcS_PiS0_i:
.text._Z8countoccPcS_PiS0_i:
[----:B------:R-:W-:Y:S01]  /*0000*/  LDC R1, c[0x0][0x37c] ;  /* 0x0000df00ff017b82 */ /* 0x000fe20000000800 */
[----:B------:R-:W0:Y:S07]  /*0010*/  S2R R5, SR_TID.X ;  /* 0x0000000000057919 */ /* 0x000e2e0000002100 */
[----:B------:R-:W1:Y:S01]  /*0020*/  LDC.64 R2, c[0x0][0x390] ;  /* 0x0000e400ff027b82 */ /* 0x000e620000000a00 */
[----:B------:R-:W2:Y:S01]  /*0030*/  LDCU.64 UR4, c[0x0][0x358] ;  /* 0x00006b00ff0477ac */ /* 0x000ea20008000a00 */
[----:B------:R-:W3:Y:S01]  /*0040*/  LDCU UR6, c[0x0][0x3a0] ;  /* 0x00007400ff0677ac */ /* 0x000ee20008000800 */
[----:B------:R-:W4:Y:S01]  /*0050*/  LDCU.128 UR8, c[0x0][0x380] ;  /* 0x00007000ff0877ac */ /* 0x000f220008000c00 */
[----:B0-----:R-:W-:-:S04]  /*0060*/  IMAD.SHL.U32 R5, R5, 0x2, RZ ;  /* 0x0000000205057824 */ /* 0x001fc800078e00ff */
[----:B-1----:R-:W-:-:S05]  /*0070*/  IMAD.WIDE.U32 R2, R5, 0x4, R2 ;  /* 0x0000000405027825 */ /* 0x002fca00078e0002 */
[----:B--2---:R-:W2:Y:S04]  /*0080*/  LDG.E R0, desc[UR4][R2.64] ;  /* 0x0000000402007981 */ /* 0x004ea8000c1e1900 */
[----:B------:R-:W2:Y:S01]  /*0090*/  LDG.E R5, desc[UR4][R2.64+0x4] ;  /* 0x0000040402057981 */ /* 0x000ea2000c1e1900 */
[----:B------:R-:W-:Y:S01]  /*00a0*/  BSSY.RECONVERGENT B0, `(.L_x_0) ;  /* 0x0000016000007945 */ /* 0x000fe20003800200 */
[----:B------:R-:W-:Y:S01]  /*00b0*/  IMAD.MOV.U32 R6, RZ, RZ, RZ ;  /* 0x000000ffff067224 */ /* 0x000fe200078e00ff */
[----:B--2---:R-:W-:-:S13]  /*00c0*/  ISETP.GT.AND P0, PT, R0, R5, PT ;  /* 0x000000050000720c */ /* 0x004fda0003f04270 */
[----:B---34-:R-:W-:Y:S05]  /*00d0*/  @P0 BRA `(.L_x_1) ;  /* 0x0000000000480947 */ /* 0x018fea0003800000 */
[----:B------:R-:W-:Y:S01]  /*00e0*/  IMAD.MOV.U32 R7, RZ, RZ, RZ ;  /* 0x000000ffff077224 */ /* 0x000fe200078e00ff */
[----:B------:R-:W-:-:S07]  /*00f0*/  IADD3 R6, PT, PT, R5, 0x1, -R0 ;  /* 0x0000000105067810 */ /* 0x000fce0007ffe800 */
.L_x_4:
[----:B------:R-:W-:Y:S01]  /*0100*/  ISETP.GE.AND P0, PT, R7, UR6, PT ;  /* 0x0000000607007c0c */ /* 0x000fe2000bf06270 */
[----:B------:R-:W-:-:S12]  /*0110*/  BSSY.RECONVERGENT B1, `(.L_x_2) ;  /* 0x000000a000017945 */ /* 0x000fd80003800200 */
[----:B------:R-:W-:Y:S05]  /*0120*/  @P0 BRA `(.L_x_3) ;  /* 0x0000000000200947 */ /* 0x000fea0003800000 */
[----:B------:R-:W-:Y:S02]  /*0130*/  IADD3 R4, P1, PT, R7, UR10, RZ ;  /* 0x0000000a07047c10 */ /* 0x000fe4000ff3e0ff */
[----:B------:R-:W-:-:S03]  /*0140*/  IADD3 R2, P0, PT, R0, UR8, RZ ;  /* 0x0000000800027c10 */ /* 0x000fc6000ff1e0ff */
[----:B------:R-:W-:Y:S01]  /*0150*/  IMAD.X R5, RZ, RZ, UR11, P1 ;  /* 0x0000000bff057e24 */ /* 0x000fe200088e06ff */
[----:B------:R-:W-:-:S05]  /*0160*/  LEA.HI.X.SX32 R3, R0, UR9, 0x1, P0 ;  /* 0x0000000900037c11 */ /* 0x000fca00080f0eff */
[----:B------:R-:W2:Y:S04]  /*0170*/  LDG.E.U8 R2, desc[UR4][R2.64] ;  /* 0x0000000402027981 */ /* 0x000ea8000c1e1100 */
[----:B------:R-:W2:Y:S02]  /*0180*/  LDG.E.U8 R5, desc[UR4][R4.64] ;  /* 0x0000000404057981 */ /* 0x000ea4000c1e1100 */
[----:B--2---:R-:W-:-:S13]  /*0190*/  ISETP.NE.AND P0, PT, R2, R5, PT ;  /* 0x000000050200720c */ /* 0x004fda0003f05270 */
[----:B------:R-:W-:Y:S05]  /*01a0*/  @P0 EXIT ;  /* 0x000000000000094d */ /* 0x000fea0003800000 */
.L_x_3:
[----:B------:R-:W-:Y:S05]  /*01b0*/  BSYNC.RECONVERGENT B1 ;  /* 0x0000000000017941 */ /* 0x000fea0003800200 */
.L_x_2:
[----:B------:R-:W-:Y:S02]  /*01c0*/  VIADD R7, R7, 0x1 ;  /* 0x0000000107077836 */ /* 0x000fe40000000000 */
[----:B------:R-:W-:-:S03]  /*01d0*/  VIADD R0, R0, 0x1 ;  /* 0x0000000100007836 */ /* 0x000fc60000000000 */
[----:B------:R-:W-:-:S13]  /*01e0*/  ISETP.NE.AND P0, PT, R7, R6, PT ;  /* 0x000000060700720c */ /* 0x000fda0003f05270 */
[----:B------:R-:W-:Y:S05]  /*01f0*/  @P0 BRA `(.L_x_4) ;  /* 0xfffffffc00c00947 */ /* 0x000fea000383ffff */
.L_x_1:
[----:B------:R-:W-:Y:S05]  /*0200*/  BSYNC.RECONVERGENT B0 ;  /* 0x0000000000007941 */ /* 0x000fea0003800200 */
.L_x_0:
[----:B------:R-:W0:Y:S02]  /*0210*/  LDCU UR7, c[0x0][0x3a0] ;  /* 0x00007400ff0777ac */ /* 0x000e240008000800 */
[----:B0-----:R-:W-:-:S13]  /*0220*/  ISETP.NE.AND P0, PT, R6, UR7, PT ;  /* 0x0000000706007c0c */ /* 0x001fda000bf05270 */
[----:B------:R-:W-:Y:S05]  /*0230*/  @P0 EXIT ;  /* 0x000000000000094d */ /* 0x000fea0003800000 */
[----:B------:R-:W0:Y:S01]  /*0240*/  S2R R0, SR_LANEID ;  /* 0x0000000000007919 */ /* 0x000e220000000000 */
[----:B------:R-:W1:Y:S01]  /*0250*/  LDC.64 R2, c[0x0][0x398] ;  /* 0x0000e600ff027b82 */ /* 0x000e620000000a00 */
[----:B------:R-:W-:Y:S02]  /*0260*/  VOTEU.ANY UR6, UPT, PT ;  /* 0x0000000000067886 */ /* 0x000fe400038e0100 */
[----:B------:R-:W-:Y:S02]  /*0270*/  UFLO.U32 UR7, UR6 ;  /* 0x00000006000772bd */ /* 0x000fe400080e0000 */
[----:B------:R-:W1:Y:S04]  /*0280*/  POPC R5, UR6 ;  /* 0x0000000600057d09 */ /* 0x000e680008000000 */
[----:B0-----:R-:W-:-:S13]  /*0290*/  ISETP.EQ.U32.AND P0, PT, R0, UR7, PT ;  /* 0x0000000700007c0c */ /* 0x001fda000bf02070 */
[----:B-1----:R-:W-:Y:S01]  /*02a0*/  @P0 REDG.E.ADD.STRONG.GPU desc[UR4][R2.64], R5 ;  /* 0x000000050200098e */ /* 0x002fe2000c12e104 */
[----:B------:R-:W-:Y:S05]  /*02b0*/  EXIT ;  /* 0x000000000000794d */ /* 0x000fea0003800000 */
.L_x_5:
[----:B------:R-:W-:-:S00]  /*02c0*/  BRA `(.L_x_5) ;  /* 0xfffffffc00fc7947 */ /* 0x000fc0000383ffff */
[----:B------:R-:W-:-:S00]  /*02d0*/  NOP ;  /* 0x0000000000007918 */ /* 0x000fc00000000000 */
        /* <DEDUP_REMOVED lines=10> */
.L_x_6:


//--------------------- .nv.shared.reserved.0     --------------------------
	.section	.nv.shared.reserved.0,"aw",@nobits
	.weak		__nv_reservedSMEM_offset_0_alias
	.size		__nv_reservedSMEM_offset_0_alias, 0, 64
	.other		__nv_reservedSMEM_offset_0_alias,@"STO_CUDA_RESERVED_SHARED STV_DEFAULT"
__nv_reservedSMEM_offset_0_alias:
	.zero		0
	.zero		64


//--------------------- .nv.constant0._Z8countoccPcS_PiS0_i --------------------------
	.section	.nv.constant0._Z8countoccPcS_PiS0_i,"a",@progbits
	.sectionflags	@""
	.align	4
.nv.constant0._Z8countoccPcS_PiS0_i:
	.zero		932


//--------------------- SYMBOLS --------------------------

	.type		.nv.reservedSmem.offset0,@object
	.size		.nv.reservedSmem.offset0,0x4
